	.headerflags	@"EF_CUDA_TEXMODE_UNIFIED EF_CUDA_64BIT_ADDRESS EF_CUDA_ACCELERATORS EF_CUDA_SM90 EF_CUDA_VIRTUAL_SM(EF_CUDA_SM90)"
	.elftype	@"ET_EXEC"


//--------------------- .nv.info                  --------------------------
	.section	.nv.info,"",@"SHT_CUDA_INFO"
	.align	4


	//----- nvinfo : EIATTR_REGCOUNT
	.align		4
        /*0000*/ 	.byte	0x04, 0x2f
        /*0002*/ 	.short	(.L_1 - .L_0)
	.align		4
.L_0:
        /*0004*/ 	.word	index@(triton_poi_fused_add_convolution_mul_9)
        /*0008*/ 	.word	0x0000002a


	//----- nvinfo : EIATTR_MIN_STACK_SIZE
	.align		4
.L_1:
        /*000c*/ 	.byte	0x04, 0x12
        /*000e*/ 	.short	(.L_3 - .L_2)
	.align		4
.L_2:
        /*0010*/ 	.word	index@(triton_poi_fused_add_convolution_mul_9)
        /*0014*/ 	.word	0x00000000


	//----- nvinfo : EIATTR_FRAME_SIZE
	.align		4
.L_3:
        /*0018*/ 	.byte	0x04, 0x11
        /*001a*/ 	.short	(.L_5 - .L_4)
	.align		4
.L_4:
        /*001c*/ 	.word	index@(triton_poi_fused_add_convolution_mul_9)
        /*0020*/ 	.word	0x00000000


	//----- nvinfo : EIATTR_MIN_STACK_SIZE
	.align		4
.L_5:
        /*0024*/ 	.byte	0x04, 0x12
        /*0026*/ 	.short	(.L_7 - .L_6)
	.align		4
.L_6:
        /*0028*/ 	.word	index@(triton_poi_fused_add_convolution_mul_9)
        /*002c*/ 	.word	0x00000000
.L_7:


//--------------------- .nv.info.triton_poi_fused_add_convolution_mul_9 --------------------------
	.section	.nv.info.triton_poi_fused_add_convolution_mul_9,"",@"SHT_CUDA_INFO"
	.sectionflags	@""
	.align	4


	//----- nvinfo : EIATTR_CUDA_API_VERSION
	.align		4
        /*0000*/ 	.byte	0x04, 0x37
        /*0002*/ 	.short	(.L_9 - .L_8)
.L_8:
        /*0004*/ 	.word	0x0000007c


	//----- nvinfo : EIATTR_KPARAM_INFO
	.align		4
.L_9:
        /*0008*/ 	.byte	0x04, 0x17
        /*000a*/ 	.short	(.L_11 - .L_10)
.L_10:
        /*000c*/ 	.word	0x00000000
        /*0010*/ 	.short	0x0009
        /*0012*/ 	.short	0x0044
        /*0014*/ 	.byte	0x00, 0xf0, 0x11, 0x00


	//----- nvinfo : EIATTR_KPARAM_INFO
	.align		4
.L_11:
        /*0018*/ 	.byte	0x04, 0x17
        /*001a*/ 	.short	(.L_13 - .L_12)
.L_12:
        /*001c*/ 	.word	0x00000000
        /*0020*/ 	.short	0x0008
        /*0022*/ 	.short	0x0040
        /*0024*/ 	.byte	0x00, 0xf0, 0x11, 0x00


	//----- nvinfo : EIATTR_KPARAM_INFO
	.align		4
.L_13:
        /*0028*/ 	.byte	0x04, 0x17
        /*002a*/ 	.short	(.L_15 - .L_14)
.L_14:
        /*002c*/ 	.word	0x00000000
        /*0030*/ 	.short	0x0007
        /*0032*/ 	.short	0x0038
        /*0034*/ 	.byte	0x00, 0xf4, 0x21, 0x00


	//----- nvinfo : EIATTR_KPARAM_INFO
	.align		4
.L_15:
        /*0038*/ 	.byte	0x04, 0x17
        /*003a*/ 	.short	(.L_17 - .L_16)
.L_16:
        /*003c*/ 	.word	0x00000000
        /*0040*/ 	.short	0x0006
        /*0042*/ 	.short	0x0030
        /*0044*/ 	.byte	0x00, 0xf4, 0x21, 0x00


	//----- nvinfo : EIATTR_KPARAM_INFO
	.align		4
.L_17:
        /*0048*/ 	.byte	0x04, 0x17
        /*004a*/ 	.short	(.L_19 - .L_18)
.L_18:
        /*004c*/ 	.word	0x00000000
        /*0050*/ 	.short	0x0005
        /*0052*/ 	.short	0x0028
        /*0054*/ 	.byte	0x00, 0xf4, 0x21, 0x00


	//----- nvinfo : EIATTR_KPARAM_INFO
	.align		4
.L_19:
        /*0058*/ 	.byte	0x04, 0x17
        /*005a*/ 	.short	(.L_21 - .L_20)
.L_20:
        /*005c*/ 	.word	0x00000000
        /*0060*/ 	.short	0x0004
        /*0062*/ 	.short	0x0020
        /*0064*/ 	.byte	0x00, 0xf4, 0x21, 0x00


	//----- nvinfo : EIATTR_KPARAM_INFO
	.align		4
.L_21:
        /*0068*/ 	.byte	0x04, 0x17
        /*006a*/ 	.short	(.L_23 - .L_22)
.L_22:
        /*006c*/ 	.word	0x00000000
        /*0070*/ 	.short	0x0003
        /*0072*/ 	.short	0x0018
        /*0074*/ 	.byte	0x00, 0xf4, 0x21, 0x00


	//----- nvinfo : EIATTR_KPARAM_INFO
	.align		4
.L_23:
        /*0078*/ 	.byte	0x04, 0x17
        /*007a*/ 	.short	(.L_25 - .L_24)
.L_24:
        /*007c*/ 	.word	0x00000000
        /*0080*/ 	.short	0x0002
        /*0082*/ 	.short	0x0010
        /*0084*/ 	.byte	0x00, 0xf4, 0x21, 0x00


	//----- nvinfo : EIATTR_KPARAM_INFO
	.align		4
.L_25:
        /*0088*/ 	.byte	0x04, 0x17
        /*008a*/ 	.short	(.L_27 - .L_26)
.L_26:
        /*008c*/ 	.word	0x00000000
        /*0090*/ 	.short	0x0001
        /*0092*/ 	.short	0x0008
        /*0094*/ 	.byte	0x00, 0xf4, 0x21, 0x00


	//----- nvinfo : EIATTR_KPARAM_INFO
	.align		4
.L_27:
        /*0098*/ 	.byte	0x04, 0x17
        /*009a*/ 	.short	(.L_29 - .L_28)
.L_28:
        /*009c*/ 	.word	0x00000000
        /*00a0*/ 	.short	0x0000
        /*00a2*/ 	.short	0x0000
        /*00a4*/ 	.byte	0x00, 0xf4, 0x21, 0x00


	//----- nvinfo : EIATTR_SPARSE_MMA_MASK
	.align		4
.L_29:
        /*00a8*/ 	.byte	0x03, 0x50
        /*00aa*/ 	.short	0x0000


	//----- nvinfo : EIATTR_MAXREG_COUNT
	.align		4
        /*00ac*/ 	.byte	0x03, 0x1b
        /*00ae*/ 	.short	0x00ff


	//----- nvinfo : EIATTR_EXIT_INSTR_OFFSETS
	.align		4
        /*00b0*/ 	.byte	0x04, 0x1c
        /*00b2*/ 	.short	(.L_31 - .L_30)


	//   ....[0]....
.L_30:
        /*00b4*/ 	.word	0x000008d0


	//   ....[1]....
        /*00b8*/ 	.word	0x00000930


	//----- nvinfo : EIATTR_REQNTID
	.align		4
.L_31:
        /*00bc*/ 	.byte	0x04, 0x10
        /*00be*/ 	.short	(.L_33 - .L_32)
.L_32:
        /*00c0*/ 	.word	0x00000080
        /*00c4*/ 	.word	0x00000001
        /*00c8*/ 	.word	0x00000001


	//----- nvinfo : EIATTR_CBANK_PARAM_SIZE
	.align		4
.L_33:
        /*00cc*/ 	.byte	0x03, 0x19
        /*00ce*/ 	.short	0x0048


	//----- nvinfo : EIATTR_PARAM_CBANK
	.align		4
        /*00d0*/ 	.byte	0x04, 0x0a
        /*00d2*/ 	.short	(.L_35 - .L_34)
	.align		4
.L_34:
        /*00d4*/ 	.word	index@(.nv.constant0.triton_poi_fused_add_convolution_mul_9)
        /*00d8*/ 	.short	0x0210
        /*00da*/ 	.short	0x0048


	//----- nvinfo : EIATTR_SW_WAR
	.align		4
.L_35:
        /*00dc*/ 	.byte	0x04, 0x36
        /*00de*/ 	.short	(.L_37 - .L_36)
.L_36:
        /*00e0*/ 	.word	0x00000008
.L_37:


//--------------------- .nv.callgraph             --------------------------
	.section	.nv.callgraph,"",@"SHT_CUDA_CALLGRAPH"
	.align	4
	.sectionentsize	8
	.align		4
        /*0000*/ 	.word	0x00000000
	.align		4
        /*0004*/ 	.word	0xffffffff
	.align		4
        /*0008*/ 	.word	0x00000000
	.align		4
        /*000c*/ 	.word	0xfffffffe
	.align		4
        /*0010*/ 	.word	0x00000000
	.align		4
        /*0014*/ 	.word	0xfffffffd
	.align		4
        /*0018*/ 	.word	0x00000000
	.align		4
        /*001c*/ 	.word	0xfffffffc


//--------------------- .text.triton_poi_fused_add_convolution_mul_9 --------------------------
	.section	.text.triton_poi_fused_add_convolution_mul_9,"ax",@progbits
	.sectionflags	@"SHF_BARRIERS=1"
	.align	128
        .global         triton_poi_fused_add_convolution_mul_9
        .type           triton_poi_fused_add_convolution_mul_9,@function
        .size           triton_poi_fused_add_convolution_mul_9,(.L_x_1 - triton_poi_fused_add_convolution_mul_9)
        .other          triton_poi_fused_add_convolution_mul_9,@"STO_CUDA_ENTRY STV_DEFAULT"
triton_poi_fused_add_convolution_mul_9:
.text.triton_poi_fused_add_convolution_mul_9:
[----:B------:R-:W0:Y:S01]  /*0000*/  LDC R1, c[0x0][0x28] ;  /* 0x00000a00ff017b82 */ /* 0x000e220000000800 */
[----:B------:R-:W1:Y:S07]  /*0010*/  S2R R0, SR_TID.X ;  /* 0x0000000000007919 */ /* 0x000e6e0000002100 */
[----:B------:R-:W2:Y:S01]  /*0020*/  LDC.64 R22, c[0x0][0x228] ;  /* 0x00008a00ff167b82 */ /* 0x000ea20000000a00 */
[----:B------:R-:W-:Y:S02]  /*0030*/  CS2R R4, SRZ ;  /* 0x0000000000047805 */ /* 0x000fe4000001ff00 */
[----:B------:R-:W-:Y:S01]  /*0040*/  CS2R R6, SRZ ;  /* 0x0000000000067805 */ /* 0x000fe2000001ff00 */
[----:B------:R-:W3:Y:S01]  /*0050*/  S2R R2, SR_CTAID.X ;  /* 0x0000000000027919 */ /* 0x000ee20000002500 */
[----:B------:R-:W-:-:S02]  /*0060*/  CS2R R8, SRZ ;  /* 0x0000000000087805 */ /* 0x000fc4000001ff00 */
[----:B------:R-:W-:Y:S02]  /*0070*/  CS2R R10, SRZ ;  /* 0x00000000000a7805 */ /* 0x000fe4000001ff00 */
[----:B------:R-:W-:Y:S01]  /*0080*/  CS2R R16, SRZ ;  /* 0x0000000000107805 */ /* 0x000fe2000001ff00 */
[----:B------:R-:W4:Y:S01]  /*0090*/  S2R R3, SR_CTAID.Y ;  /* 0x0000000000037919 */ /* 0x000f220000002600 */
[----:B------:R-:W5:Y:S01]  /*00a0*/  LDC.64 R28, c[0x0][0x220] ;  /* 0x00008800ff1c7b82 */ /* 0x000f620000000a00 */
[----:B------:R-:W-:Y:S02]  /*00b0*/  CS2R R18, SRZ ;  /* 0x0000000000127805 */ /* 0x000fe4000001ff00 */
[----:B------:R-:W-:Y:S01]  /*00c0*/  CS2R R14, SRZ ;  /* 0x00000000000e7805 */ /* 0x000fe2000001ff00 */
[----:B------:R-:W-:-:S04]  /*00d0*/  ULDC.64 UR6, c[0x0][0x208] ;  /* 0x0000820000067ab9 */ /* 0x000fc80000000a00 */
[----:B------:R-:W2:Y:S08]  /*00e0*/  LDC.64 R20, c[0x0][0x230] ;  /* 0x00008c00ff147b82 */ /* 0x000eb00000000a00 */
[----:B------:R-:W2:Y:S01]  /*00f0*/  LDC.64 R36, c[0x0][0x210] ;  /* 0x00008400ff247b82 */ /* 0x000ea20000000a00 */
[----:B-1----:R-:W-:Y:S02]  /*0100*/  SHF.R.U32.HI R13, RZ, 0x4, R0 ;  /* 0x00000004ff0d7819 */ /* 0x002fe40000011600 */
[----:B------:R-:W-:Y:S01]  /*0110*/  SHF.L.U32 R33, R0, 0x2, RZ ;  /* 0x0000000200217819 */ /* 0x000fe200000006ff */
[----:B---3--:R-:W-:Y:S01]  /*0120*/  IMAD.SHL.U32 R2, R2, 0x40, RZ ;  /* 0x0000004002027824 */ /* 0x008fe200078e00ff */
[----:B------:R-:W-:Y:S01]  /*0130*/  SGXT.U32 R13, R13, 0x3 ;  /* 0x000000030d0d781a */ /* 0x000fe20000000000 */
[----:B----4-:R-:W-:-:S03]  /*0140*/  IMAD.SHL.U32 R34, R3, 0x10, RZ ;  /* 0x0000001003227824 */ /* 0x010fc600078e00ff */
[----:B------:R-:W-:Y:S02]  /*0150*/  LOP3.LUT R32, R2, 0x3c, R33, 0xf8, !PT ;  /* 0x0000003c02207812 */ /* 0x000fe400078ef821 */
[----:B------:R-:W-:-:S03]  /*0160*/  LOP3.LUT R13, R34, R13, RZ, 0xfc, !PT ;  /* 0x0000000d220d7212 */ /* 0x000fc600078efcff */
[C---:B-----5:R-:W-:Y:S01]  /*0170*/  IMAD.WIDE R28, R32.reuse, 0x4, R28 ;  /* 0x00000004201c7825 */ /* 0x060fe200078e021c */
[----:B------:R-:W-:-:S03]  /*0180*/  ISETP.GE.AND P0, PT, R32, 0x40, PT ;  /* 0x000000402000780c */ /* 0x000fc60003f06270 */
[----:B------:R-:W-:Y:S01]  /*0190*/  IMAD R38, R13, 0x40, R32 ;  /* 0x000000400d267824 */ /* 0x000fe200078e0220 */
[----:B------:R-:W-:Y:S01]  /*01a0*/  CS2R R12, SRZ ;  /* 0x00000000000c7805 */ /* 0x000fe2000001ff00 */
[----:B0-2---:R-:W-:-:S03]  /*01b0*/  IMAD.WIDE R20, R32, 0x4, R20 ;  /* 0x0000000420147825 */ /* 0x005fc600078e0214 */
[----:B------:R-:W-:Y:S01]  /*01c0*/  IADD3 R26, R38, 0x200, RZ ;  /* 0x00000200261a7810 */ /* 0x000fe20007ffe0ff */
[----:B------:R-:W-:-:S04]  /*01d0*/  IMAD.WIDE R24, R38, 0x4, R22 ;  /* 0x0000000426187825 */ /* 0x000fc800078e0216 */
[----:B------:R-:W-:Y:S01]  /*01e0*/  IMAD.WIDE R22, R26, 0x4, R22 ;  /* 0x000000041a167825 */ /* 0x000fe200078e0216 */
[----:B------:R-:W2:Y:S04]  /*01f0*/  @!P0 LDG.E.EL.128 R4, desc[UR6][R28.64] ;  /* 0x000000061c048981 */ /* 0x000ea8000c2e1d00 */
[----:B------:R0:W2:Y:S04]  /*0200*/  @!P0 LDG.E.EL.128 R8, desc[UR6][R24.64] ;  /* 0x0000000618088981 */ /* 0x0000a8000c2e1d00 */
[----:B------:R1:W2:Y:S04]  /*0210*/  @!P0 LDG.E.EL.128 R12, desc[UR6][R20.64] ;  /* 0x00000006140c8981 */ /* 0x0002a8000c2e1d00 */
[----:B------:R3:W4:Y:S01]  /*0220*/  @!P0 LDG.E.EL.128 R16, desc[UR6][R22.64] ;  /* 0x0000000616108981 */ /* 0x000722000c2e1d00 */
[----:B------:R-:W-:Y:S01]  /*0230*/  IMAD.WIDE R38, R38, 0x4, R36 ;  /* 0x0000000426267825 */ /* 0x000fe200078e0224 */
[----:B0-----:R-:W0:Y:S01]  /*0240*/  LDC.64 R24, c[0x0][0x218] ;  /* 0x00008600ff187b82 */ /* 0x001e220000000a00 */
[----:B------:R-:W-:-:S02]  /*0250*/  CS2R R28, SRZ ;  /* 0x00000000001c7805 */ /* 0x000fc4000001ff00 */
[----:B------:R-:W-:Y:S01]  /*0260*/  CS2R R30, SRZ ;  /* 0x00000000001e7805 */ /* 0x000fe2000001ff00 */
[----:B------:R-:W-:Y:S01]  /*0270*/  IMAD.WIDE R36, R26, 0x4, R36 ;  /* 0x000000041a247825 */ /* 0x000fe200078e0224 */
[----:B-1----:R-:W-:Y:S02]  /*0280*/  CS2R R20, SRZ ;  /* 0x0000000000147805 */ /* 0x002fe4000001ff00 */
[----:B---3--:R-:W-:Y:S02]  /*0290*/  CS2R R22, SRZ ;  /* 0x0000000000167805 */ /* 0x008fe4000001ff00 */
[----:B------:R-:W-:Y:S01]  /*02a0*/  CS2R R26, SRZ ;  /* 0x00000000001a7805 */ /* 0x000fe2000001ff00 */
[----:B------:R-:W3:Y:S01]  /*02b0*/  @!P0 LDG.E.EL.128 R28, desc[UR6][R36.64] ;  /* 0x00000006241c8981 */ /* 0x000ee2000c2e1d00 */
[----:B0-----:R-:W-:-:S05]  /*02c0*/  IMAD.WIDE R24, R32, 0x4, R24 ;  /* 0x0000000420187825 */ /* 0x001fca00078e0218 */
[----:B------:R0:W3:Y:S02]  /*02d0*/  @!P0 LDG.E.EL.128 R20, desc[UR6][R24.64] ;  /* 0x0000000618148981 */ /* 0x0000e4000c2e1d00 */
[----:B0-----:R-:W-:-:S06]  /*02e0*/  CS2R R24, SRZ ;  /* 0x0000000000187805 */ /* 0x001fcc000001ff00 */
[----:B------:R-:W5:Y:S01]  /*02f0*/  @!P0 LDG.E.EL.128 R24, desc[UR6][R38.64] ;  /* 0x0000000626188981 */ /* 0x000f62000c2e1d00 */
[-CC-:B--2---:R-:W-:Y:S01]  /*0300*/  FFMA R8, R8, R4.reuse, R12.reuse ;  /* 0x0000000408087223 */ /* 0x184fe2000000000c */
[-CC-:B------:R-:W-:Y:S01]  /*0310*/  FFMA R9, R9, R5.reuse, R13.reuse ;  /* 0x0000000509097223 */ /* 0x180fe2000000000d */
[----:B----4-:R-:W-:Y:S01]  /*0320*/  FFMA R16, R16, R4, R12 ;  /* 0x0000000410107223 */ /* 0x010fe2000000000c */
[----:B------:R-:W-:Y:S02]  /*0330*/  FFMA R17, R17, R5, R13 ;  /* 0x0000000511117223 */ /* 0x000fe4000000000d */
[----:B------:R-:W0:Y:S01]  /*0340*/  LDC.64 R12, c[0x0][0x238] ;  /* 0x00008e00ff0c7b82 */ /* 0x000e220000000a00 */
[-CC-:B------:R-:W-:Y:S01]  /*0350*/  FFMA R10, R10, R6.reuse, R14.reuse ;  /* 0x000000060a0a7223 */ /* 0x180fe2000000000e */
[----:B------:R-:W-:Y:S01]  /*0360*/  FFMA R18, R18, R6, R14 ;  /* 0x0000000612127223 */ /* 0x000fe2000000000e */
[-CC-:B------:R-:W-:Y:S01]  /*0370*/  FFMA R11, R11, R7.reuse, R15.reuse ;  /* 0x000000070b0b7223 */ /* 0x180fe2000000000f */
[----:B------:R-:W-:Y:S01]  /*0380*/  FFMA R19, R19, R7, R15 ;  /* 0x0000000713137223 */ /* 0x000fe2000000000f */
[----:B------:R-:W-:-:S02]  /*0390*/  CS2R R4, SRZ ;  /* 0x0000000000047805 */ /* 0x000fc4000001ff00 */
[----:B------:R-:W-:Y:S01]  /*03a0*/  CS2R R6, SRZ ;  /* 0x0000000000067805 */ /* 0x000fe2000001ff00 */
[----:B0-----:R-:W-:-:S05]  /*03b0*/  IMAD.WIDE R12, R32, 0x4, R12 ;  /* 0x00000004200c7825 */ /* 0x001fca00078e020c */
[----:B------:R0:W2:Y:S02]  /*03c0*/  @!P0 LDG.E.EL.128 R4, desc[UR6][R12.64] ;  /* 0x000000060c048981 */ /* 0x0000a4000c2e1d00 */
[----:B0-----:R-:W0:Y:S01]  /*03d0*/  LDC.64 R12, c[0x0][0x240] ;  /* 0x00009000ff0c7b82 */ /* 0x001e220000000a00 */
[C---:B---3--:R-:W-:Y:S01]  /*03e0*/  FADD R28, R20.reuse, R28 ;  /* 0x0000001c141c7221 */ /* 0x048fe20000000000 */
[C---:B------:R-:W-:Y:S01]  /*03f0*/  FADD R29, R21.reuse, R29 ;  /* 0x0000001d151d7221 */ /* 0x040fe20000000000 */
[----:B------:R-:W-:Y:S01]  /*0400*/  CS2R R14, SRZ ;  /* 0x00000000000e7805 */ /* 0x000fe2000001ff00 */
[----:B-----5:R-:W-:Y:S01]  /*0410*/  FADD R24, R20, R24 ;  /* 0x0000001814187221 */ /* 0x020fe20000000000 */
[----:B------:R-:W-:Y:S01]  /*0420*/  FADD R25, R21, R25 ;  /* 0x0000001915197221 */ /* 0x000fe20000000000 */
[----:B0-----:R-:W-:Y:S01]  /*0430*/  IMAD.WIDE R20, R32, 0x4, R12 ;  /* 0x0000000420147825 */ /* 0x001fe200078e020c */
[----:B------:R-:W-:-:S06]  /*0440*/  CS2R R12, SRZ ;  /* 0x00000000000c7805 */ /* 0x000fcc000001ff00 */
[----:B------:R0:W2:Y:S01]  /*0450*/  @!P0 LDG.E.EL.128 R12, desc[UR6][R20.64] ;  /* 0x00000006140c8981 */ /* 0x0000a2000c2e1d00 */
[C---:B------:R-:W-:Y:S01]  /*0460*/  FADD R26, R22.reuse, R26 ;  /* 0x0000001a161a7221 */ /* 0x040fe20000000000 */
[----:B------:R-:W-:Y:S02]  /*0470*/  FADD R30, R22, R30 ;  /* 0x0000001e161e7221 */ /* 0x000fe40000000000 */
[----:B------:R-:W1:Y:S01]  /*0480*/  S2R R22, SR_TID.X ;  /* 0x0000000000167919 */ /* 0x000e620000002100 */
[----:B------:R-:W3:Y:S01]  /*0490*/  S2UR UR5, SR_CgaCtaId ;  /* 0x00000000000579c3 */ /* 0x000ee20000008800 */
[----:B------:R-:W-:-:S07]  /*04a0*/  FADD R27, R23, R27 ;  /* 0x0000001b171b7221 */ /* 0x000fce0000000000 */
[----:B------:R-:W-:Y:S01]  /*04b0*/  BAR.SYNC.DEFER_BLOCKING 0x0 ;  /* 0x0000000000007b1d */ /* 0x000fe20000010000 */
[----:B------:R-:W-:-:S05]  /*04c0*/  FADD R31, R23, R31 ;  /* 0x0000001f171f7221 */ /* 0x000fca0000000000 */
[----:B------:R-:W-:Y:S02]  /*04d0*/  UMOV UR4, 0x400 ;  /* 0x0000040000047882 */ /* 0x000fe40000000000 */
[----:B---3--:R-:W-:Y:S01]  /*04e0*/  UPRMT UR4, UR5, 0x654, UR4 ;  /* 0x0000065405047896 */ /* 0x008fe20008000004 */
[----:B-1----:R-:W-:Y:S01]  /*04f0*/  IMAD.SHL.U32 R23, R22, 0x40, RZ ;  /* 0x0000004016177824 */ /* 0x002fe200078e00ff */
[----:B------:R-:W-:-:S04]  /*0500*/  SHF.R.U32.HI R32, RZ, 0x4, R22 ;  /* 0x00000004ff207819 */ /* 0x000fc80000011616 */
[----:B------:R-:W-:Y:S02]  /*0510*/  SGXT.U32 R32, R32, 0x3 ;  /* 0x000000032020781a */ /* 0x000fe40000000000 */
[----:B------:R-:W-:-:S04]  /*0520*/  LOP3.LUT R23, R23, 0x3c0, RZ, 0xc0, !PT ;  /* 0x000003c017177812 */ /* 0x000fc800078ec0ff */
[----:B0-----:R-:W-:Y:S02]  /*0530*/  LOP3.LUT R20, R23, R32, RZ, 0xfc, !PT ;  /* 0x0000002017147212 */ /* 0x001fe400078efcff */
[----:B------:R-:W-:-:S05]  /*0540*/  IADD3 R23, R23, UR4, RZ ;  /* 0x0000000417177c10 */ /* 0x000fca000fffe0ff */
[----:B------:R-:W-:Y:S01]  /*0550*/  IMAD R20, R20, 0x4, R23 ;  /* 0x0000000414147824 */ /* 0x000fe200078e0217 */
[----:B------:R0:W-:Y:S04]  /*0560*/  @!P0 STG.E.128 desc[UR6][R38.64], R24 ;  /* 0x0000001826008986 */ /* 0x0001e8000c101d06 */
[----:B------:R-:W-:Y:S01]  /*0570*/  @!P0 STG.E.128 desc[UR6][R36.64], R28 ;  /* 0x0000001c24008986 */ /* 0x000fe2000c101d06 */
[----:B------:R-:W-:Y:S01]  /*0580*/  LOP3.LUT R33, R34, 0xc, R33, 0xf8, !PT ;  /* 0x0000000c22217812 */ /* 0x000fe200078ef821 */
[-CC-:B--2---:R-:W-:Y:S01]  /*0590*/  FFMA R23, R24, R4.reuse, R12.reuse ;  /* 0x0000000418177223 */ /* 0x184fe2000000000c */
[----:B------:R-:W-:Y:S01]  /*05a0*/  FFMA R21, R28, R4, R12 ;  /* 0x000000041c157223 */ /* 0x000fe2000000000c */
[-CC-:B------:R-:W-:Y:S01]  /*05b0*/  FFMA R4, R25, R5.reuse, R13.reuse ;  /* 0x0000000519047223 */ /* 0x180fe2000000000d */
[----:B------:R-:W-:Y:S01]  /*05c0*/  FFMA R12, R29, R5, R13 ;  /* 0x000000051d0c7223 */ /* 0x000fe2000000000d */
[----:B------:R-:W-:Y:S01]  /*05d0*/  FADD R23, R8, R23 ;  /* 0x0000001708177221 */ /* 0x000fe20000000000 */
[-C--:B0-----:R-:W-:Y:S01]  /*05e0*/  FFMA R25, R26, R6.reuse, R14 ;  /* 0x000000061a197223 */ /* 0x081fe2000000000e */
[----:B------:R-:W-:Y:S01]  /*05f0*/  FADD R9, R9, R4 ;  /* 0x0000000409097221 */ /* 0x000fe20000000000 */
[-CC-:B------:R-:W-:Y:S01]  /*0600*/  FFMA R8, R27, R7.reuse, R15.reuse ;  /* 0x000000071b087223 */ /* 0x180fe2000000000f */
[----:B------:R-:W-:Y:S01]  /*0610*/  FFMA R5, R30, R6, R14 ;  /* 0x000000061e057223 */ /* 0x000fe2000000000e */
[----:B------:R-:W-:Y:S01]  /*0620*/  FFMA R4, R31, R7, R15 ;  /* 0x000000071f047223 */ /* 0x000fe2000000000f */
[----:B------:R-:W-:Y:S01]  /*0630*/  FADD R25, R10, R25 ;  /* 0x000000190a197221 */ /* 0x000fe20000000000 */
[----:B------:R-:W-:Y:S01]  /*0640*/  FADD R11, R11, R8 ;  /* 0x000000080b0b7221 */ /* 0x000fe20000000000 */
[----:B------:R-:W-:Y:S01]  /*0650*/  FADD R21, R16, R21 ;  /* 0x0000001510157221 */ /* 0x000fe20000000000 */
[----:B------:R-:W-:Y:S01]  /*0660*/  FADD R17, R17, R12 ;  /* 0x0000000c11117221 */ /* 0x000fe20000000000 */
[----:B------:R-:W-:Y:S01]  /*0670*/  FADD R13, R18, R5 ;  /* 0x00000005120d7221 */ /* 0x000fe20000000000 */
[----:B------:R-:W-:Y:S01]  /*0680*/  FADD R19, R19, R4 ;  /* 0x0000000413137221 */ /* 0x000fe20000000000 */
[----:B------:R-:W-:Y:S04]  /*0690*/  STS [R20], R23 ;  /* 0x0000001714007388 */ /* 0x000fe80000000800 */
[----:B------:R0:W-:Y:S04]  /*06a0*/  STS [R20+0x50], R9 ;  /* 0x0000500914007388 */ /* 0x0001e80000000800 */
[----:B------:R-:W-:Y:S04]  /*06b0*/  STS [R20+0xa0], R25 ;  /* 0x0000a01914007388 */ /* 0x000fe80000000800 */
[----:B------:R1:W-:Y:S04]  /*06c0*/  STS [R20+0xf0], R11 ;  /* 0x0000f00b14007388 */ /* 0x0003e80000000800 */
[----:B------:R-:W-:Y:S01]  /*06d0*/  STS [R20+0x20], R21 ;  /* 0x0000201514007388 */ /* 0x000fe20000000800 */
[C---:B------:R-:W-:Y:S01]  /*06e0*/  SHF.L.U32 R10, R22.reuse, 0x2, RZ ;  /* 0x00000002160a7819 */ /* 0x040fe200000006ff */
[----:B0-----:R-:W0:Y:S02]  /*06f0*/  LDC.64 R8, c[0x0][0x248] ;  /* 0x00009200ff087b82 */ /* 0x001e240000000a00 */
[----:B------:R-:W-:Y:S04]  /*0700*/  STS [R20+0x70], R17 ;  /* 0x0000701114007388 */ /* 0x000fe80000000800 */
[----:B------:R2:W-:Y:S04]  /*0710*/  STS [R20+0xc0], R13 ;  /* 0x0000c00d14007388 */ /* 0x0005e80000000800 */
[----:B------:R-:W-:Y:S01]  /*0720*/  STS [R20+0x110], R19 ;  /* 0x0001101314007388 */ /* 0x000fe20000000800 */
[----:B------:R-:W-:-:S02]  /*0730*/  LOP3.LUT R22, R22, 0x7c, RZ, 0xc0, !PT ;  /* 0x0000007c16167812 */ /* 0x000fc400078ec0ff */
[----:B------:R-:W-:Y:S02]  /*0740*/  LOP3.LUT R10, R10, 0x1fc, RZ, 0xc0, !PT ;  /* 0x000001fc0a0a7812 */ /* 0x000fe400078ec0ff */
[----:B------:R-:W-:-:S05]  /*0750*/  LEA R5, R22, UR4, 0x2 ;  /* 0x0000000416057c11 */ /* 0x000fca000f8e10ff */
[----:B------:R-:W-:Y:S01]  /*0760*/  IMAD R5, R10, 0x4, R5 ;  /* 0x000000040a057824 */ /* 0x000fe200078e0205 */
[----:B------:R-:W-:Y:S01]  /*0770*/  BAR.SYNC.DEFER_BLOCKING 0x0 ;  /* 0x0000000000007b1d */ /* 0x000fe20000010000 */
[----:B------:R-:W-:-:S04]  /*0780*/  SHF.R.S32.HI R12, RZ, 0x1b, R3 ;  /* 0x0000001bff0c7819 */ /* 0x000fc80000011403 */
[----:B------:R-:W-:Y:S02]  /*0790*/  SGXT R12, R12, 0x1 ;  /* 0x000000010c0c781a */ /* 0x000fe40000000200 */
[----:B------:R-:W-:Y:S02]  /*07a0*/  SHF.R.U32.HI R3, RZ, 0x2, R0 ;  /* 0x00000002ff037819 */ /* 0x000fe40000011600 */
[----:B------:R-:W-:Y:S01]  /*07b0*/  LEA.HI R12, R12, R33, RZ, 0xc ;  /* 0x000000210c0c7211 */ /* 0x000fe200078f60ff */
[----:B------:R-:W3:Y:S03]  /*07c0*/  LDS.128 R4, [R5] ;  /* 0x0000000005047984 */ /* 0x000ee60000000c00 */
[----:B------:R-:W-:Y:S02]  /*07d0*/  SHF.L.U32 R0, R12, 0x6, RZ ;  /* 0x000000060c007819 */ /* 0x000fe400000006ff */
[----:B------:R-:W-:-:S02]  /*07e0*/  SGXT.U32 R3, R3, 0x5 ;  /* 0x000000050303781a */ /* 0x000fc40000000000 */
[----:B------:R-:W-:Y:S02]  /*07f0*/  LOP3.LUT R12, R12, 0xfffff000, RZ, 0xc0, !PT ;  /* 0xfffff0000c0c7812 */ /* 0x000fe400078ec0ff */
[----:B-1----:R-:W-:Y:S02]  /*0800*/  LOP3.LUT R11, R0, 0xfffc0000, RZ, 0xc0, !PT ;  /* 0xfffc0000000b7812 */ /* 0x002fe400078ec0ff */
[----:B------:R-:W-:Y:S02]  /*0810*/  LOP3.LUT R0, R2, R3, RZ, 0xfc, !PT ;  /* 0x0000000302007212 */ /* 0x000fe400078efcff */
[----:B------:R-:W-:Y:S02]  /*0820*/  IADD3 R11, R11, R33, -R12 ;  /* 0x000000210b0b7210 */ /* 0x000fe40007ffe80c */
[----:B------:R-:W-:Y:S02]  /*0830*/  LOP3.LUT R12, R0, 0x20, RZ, 0xfc, !PT ;  /* 0x00000020000c7812 */ /* 0x000fe400078efcff */
[----:B------:R-:W-:-:S02]  /*0840*/  LOP3.LUT R2, R10, 0x200, RZ, 0xfc, !PT ;  /* 0x000002000a027812 */ /* 0x000fc400078efcff */
[----:B------:R-:W-:Y:S02]  /*0850*/  ISETP.GE.AND P1, PT, R0, 0x40, PT ;  /* 0x000000400000780c */ /* 0x000fe40003f26270 */
[----:B------:R-:W-:Y:S01]  /*0860*/  ISETP.GE.AND P0, PT, R12, 0x40, PT ;  /* 0x000000400c00780c */ /* 0x000fe20003f06270 */
[----:B------:R-:W-:Y:S01]  /*0870*/  IMAD R3, R0, 0x1000, R11 ;  /* 0x0000100000037824 */ /* 0x000fe200078e020b */
[----:B------:R-:W-:-:S04]  /*0880*/  LOP3.LUT R2, R2, 0x3f0, RZ, 0xc0, !PT ;  /* 0x000003f002027812 */ /* 0x000fc800078ec0ff */
[----:B--2---:R-:W-:Y:S01]  /*0890*/  IADD3 R13, R2, UR4, RZ ;  /* 0x00000004020d7c10 */ /* 0x004fe2000fffe0ff */
[----:B0-----:R-:W-:-:S04]  /*08a0*/  IMAD.WIDE R2, R3, 0x4, R8 ;  /* 0x0000000403027825 */ /* 0x001fc800078e0208 */
[----:B------:R-:W-:Y:S01]  /*08b0*/  IMAD R13, R10, 0x4, R13 ;  /* 0x000000040a0d7824 */ /* 0x000fe200078e020d */
[----:B---3--:R0:W-:Y:S02]  /*08c0*/  @!P1 STG.E.128 desc[UR6][R2.64], R4 ;  /* 0x0000000402009986 */ /* 0x0081e4000c101d06 */
[----:B0-----:R-:W-:Y:S05]  /*08d0*/  @P0 EXIT ;  /* 0x000000000000094d */ /* 0x001fea0003800000 */
[----:B------:R-:W0:Y:S01]  /*08e0*/  LDS.128 R12, [R13+0x800] ;  /* 0x000800000d0c7984 */ /* 0x000e220000000c00 */
[----:B------:R-:W-:-:S04]  /*08f0*/  LOP3.LUT R0, R0, 0x20, RZ, 0xfc, !PT ;  /* 0x0000002000007812 */ /* 0x000fc800078efcff */
[----:B------:R-:W-:-:S05]  /*0900*/  LEA R11, R0, R11, 0xc ;  /* 0x0000000b000b7211 */ /* 0x000fca00078e60ff */
[----:B------:R-:W-:-:S05]  /*0910*/  IMAD.WIDE R8, R11, 0x4, R8 ;  /* 0x000000040b087825 */ /* 0x000fca00078e0208 */
[----:B0-----:R-:W-:Y:S01]  /*0920*/  STG.E.128 desc[UR6][R8.64], R12 ;  /* 0x0000000c08007986 */ /* 0x001fe2000c101d06 */
[----:B------:R-:W-:Y:S05]  /*0930*/  EXIT ;  /* 0x000000000000794d */ /* 0x000fea0003800000 */
.L_x_0:
[----:B------:R-:W-:-:S00]  /*0940*/  BRA `(.L_x_0) ;  /* 0xfffffffc00fc7947 */ /* 0x000fc0000383ffff */
[----:B------:R-:W-:-:S00]  /*0950*/  NOP ;  /* 0x0000000000007918 */ /* 0x000fc00000000000 */
        /* <DEDUP_REMOVED lines=10> */
.L_x_1:


//--------------------- .nv.shared.triton_poi_fused_add_convolution_mul_9 --------------------------
	.section	.nv.shared.triton_poi_fused_add_convolution_mul_9,"aw",@nobits
	.sectionflags	@""
	.align	16
	.zero		1024


//--------------------- .nv.constant0.triton_poi_fused_add_convolution_mul_9 --------------------------
	.section	.nv.constant0.triton_poi_fused_add_convolution_mul_9,"a",@progbits
	.sectionflags	@""
	.align	4
.nv.constant0.triton_poi_fused_add_convolution_mul_9:
	.zero		600
